//
// Generated by NVIDIA NVVM Compiler
//
// Compiler Build ID: CL-36424714
// Cuda compilation tools, release 13.0, V13.0.88
// Based on NVVM 20.0.0
//

.version 9.0
.target sm_100
.address_size 64

	// .globl	_Z24scanExclusiveLargeKernelPjS_jj
.extern .shared .align 16 .b8 temp[];

.visible .entry _Z24scanExclusiveLargeKernelPjS_jj(
	.param .u64 .ptr .align 1 _Z24scanExclusiveLargeKernelPjS_jj_param_0,
	.param .u64 .ptr .align 1 _Z24scanExclusiveLargeKernelPjS_jj_param_1,
	.param .u32 _Z24scanExclusiveLargeKernelPjS_jj_param_2,
	.param .u32 _Z24scanExclusiveLargeKernelPjS_jj_param_3
)
{
	.reg .pred 	%p<12>;
	.reg .b32 	%r<58>;
	.reg .b64 	%rd<13>;

	ld.param.u64 	%rd3, [_Z24scanExclusiveLargeKernelPjS_jj_param_0];
	ld.param.u64 	%rd4, [_Z24scanExclusiveLargeKernelPjS_jj_param_1];
	ld.param.u32 	%r17, [_Z24scanExclusiveLargeKernelPjS_jj_param_2];
	ld.param.u32 	%r56, [_Z24scanExclusiveLargeKernelPjS_jj_param_3];
	cvta.to.global.u64 	%rd1, %rd3;
	cvta.to.global.u64 	%rd2, %rd4;
	mov.u32 	%r19, %ctaid.x;
	mov.u32 	%r20, %ctaid.y;
	mov.u32 	%r21, %nctaid.x;
	mad.lo.s32 	%r22, %r20, %r21, %r19;
	shl.b32 	%r1, %r56, 1;
	mov.u32 	%r2, %tid.x;
	mad.lo.s32 	%r3, %r1, %r22, %r2;
	setp.ge.u32 	%p1, %r3, %r17;
	shl.b32 	%r23, %r2, 2;
	mov.u32 	%r24, temp;
	add.s32 	%r4, %r24, %r23;
	@%p1 bra 	$L__BB0_2;
	mul.wide.u32 	%rd5, %r3, 4;
	add.s64 	%rd6, %rd2, %rd5;
	ld.global.u32 	%r26, [%rd6];
	st.shared.u32 	[%r4], %r26;
	bra.uni 	$L__BB0_3;
$L__BB0_2:
	mov.b32 	%r25, 0;
	st.shared.u32 	[%r4], %r25;
$L__BB0_3:
	add.s32 	%r5, %r3, %r56;
	setp.ge.u32 	%p2, %r5, %r17;
	shl.b32 	%r27, %r56, 2;
	add.s32 	%r6, %r4, %r27;
	@%p2 bra 	$L__BB0_5;
	mul.wide.u32 	%rd7, %r5, 4;
	add.s64 	%rd8, %rd2, %rd7;
	ld.global.u32 	%r29, [%rd8];
	st.shared.u32 	[%r6], %r29;
	bra.uni 	$L__BB0_6;
$L__BB0_5:
	mov.b32 	%r28, 0;
	st.shared.u32 	[%r6], %r28;
$L__BB0_6:
	bar.sync 	0;
	setp.eq.s32 	%p3, %r56, 0;
	@%p3 bra 	$L__BB0_11;
	shl.b32 	%r31, %r2, 1;
	add.s32 	%r7, %r31, 2;
	mov.b32 	%r55, 1;
$L__BB0_8:
	mul.lo.s32 	%r10, %r7, %r55;
	add.s32 	%r32, %r10, -1;
	setp.ge.u32 	%p4, %r32, %r1;
	@%p4 bra 	$L__BB0_10;
	sub.s32 	%r33, %r10, %r55;
	shl.b32 	%r34, %r33, 2;
	add.s32 	%r36, %r24, %r34;
	ld.shared.u32 	%r37, [%r36+-4];
	shl.b32 	%r38, %r55, 2;
	add.s32 	%r39, %r36, %r38;
	ld.shared.u32 	%r40, [%r39+-4];
	add.s32 	%r41, %r40, %r37;
	st.shared.u32 	[%r39+-4], %r41;
$L__BB0_10:
	bar.sync 	0;
	shl.b32 	%r55, %r55, 1;
	setp.gt.u32 	%p5, %r55, %r56;
	@%p5 bra 	$L__BB0_11;
	bra.uni 	$L__BB0_8;
$L__BB0_11:
	setp.lt.u32 	%p6, %r56, 2;
	@%p6 bra 	$L__BB0_16;
	shl.b32 	%r42, %r2, 1;
	add.s32 	%r8, %r42, 2;
$L__BB0_13:
	shr.u32 	%r13, %r56, 1;
	bar.sync 	0;
	mul.lo.s32 	%r14, %r8, %r13;
	add.s32 	%r43, %r14, %r13;
	add.s32 	%r44, %r43, -1;
	setp.ge.u32 	%p7, %r44, %r1;
	@%p7 bra 	$L__BB0_15;
	shl.b32 	%r45, %r14, 2;
	add.s32 	%r47, %r24, %r45;
	ld.shared.u32 	%r48, [%r47+-4];
	shl.b32 	%r49, %r13, 2;
	add.s32 	%r50, %r47, %r49;
	ld.shared.u32 	%r51, [%r50+-4];
	add.s32 	%r52, %r51, %r48;
	st.shared.u32 	[%r50+-4], %r52;
$L__BB0_15:
	setp.gt.u32 	%p8, %r56, 3;
	mov.u32 	%r56, %r13;
	@%p8 bra 	$L__BB0_13;
$L__BB0_16:
	setp.ge.u32 	%p9, %r3, %r17;
	bar.sync 	0;
	@%p9 bra 	$L__BB0_20;
	setp.eq.s32 	%p10, %r2, 0;
	mov.b32 	%r57, 0;
	@%p10 bra 	$L__BB0_19;
	ld.shared.u32 	%r57, [%r4+-4];
$L__BB0_19:
	mul.wide.u32 	%rd9, %r3, 4;
	add.s64 	%rd10, %rd1, %rd9;
	st.global.u32 	[%rd10], %r57;
$L__BB0_20:
	setp.ge.u32 	%p11, %r5, %r17;
	@%p11 bra 	$L__BB0_22;
	ld.shared.u32 	%r54, [%r6+-4];
	mul.wide.u32 	%rd11, %r5, 4;
	add.s64 	%rd12, %rd1, %rd11;
	st.global.u32 	[%rd12], %r54;
$L__BB0_22:
	ret;

}


// ===== COMPILED SASS (sm_100) =====

	.target	sm_100

	.elftype	@"ET_EXEC"


//--------------------- .note.nv.tkinfo           --------------------------
	.section	.note.nv.tkinfo,"",@"SHT_NOTE"
	.sectionflags	@"SHF_NOTE_NV_TKINFO"
	.tkinfo
        /*0018*/ 	.word	0x00000002
        /*0030*/ 	.string	""
        /*0030*/ 	.string	"ptxas"
        /*0030*/ 	.string	"Cuda compilation tools, release 13.0, V13.0.88"
        /*0030*/ 	.string	"Build cuda_13.0.r13.0/compiler.36424714_0"
        /*0030*/ 	.string	"-arch sm_100 -m 64 "



//--------------------- .note.nv.cuinfo           --------------------------
	.section	.note.nv.cuinfo,"",@"SHT_NOTE"
	.sectionflags	@"SHF_NOTE_NV_CUINFO"
        /*0018*/ 	.short	0x0002
        /*001a*/ 	.short	0x0064
        /*001c*/ 	.short	0x0082
	.zero		2


//--------------------- .nv.info                  --------------------------
	.section	.nv.info,"",@"SHT_CUDA_INFO"
	.align	4


	//----- nvinfo : EIATTR_REGCOUNT
	.align		4
        /*0000*/ 	.byte	0x04, 0x2f
        /*0002*/ 	.short	(.L_1 - .L_0)
	.align		4
.L_0:
        /*0004*/ 	.word	index@(_Z24scanExclusiveLargeKernelPjS_jj)
        /*0008*/ 	.word	0x00000011


	//----- nvinfo : EIATTR_FRAME_SIZE
	.align		4
.L_1:
        /*000c*/ 	.byte	0x04, 0x11
        /*000e*/ 	.short	(.L_3 - .L_2)
	.align		4
.L_2:
        /*0010*/ 	.word	index@(_Z24scanExclusiveLargeKernelPjS_jj)
        /*0014*/ 	.word	0x00000000


	//----- nvinfo : EIATTR_MIN_STACK_SIZE
	.align		4
.L_3:
        /*0018*/ 	.byte	0x04, 0x12
        /*001a*/ 	.short	(.L_5 - .L_4)
	.align		4
.L_4:
        /*001c*/ 	.word	index@(_Z24scanExclusiveLargeKernelPjS_jj)
        /*0020*/ 	.word	0x00000000
.L_5:


//--------------------- .nv.compat                --------------------------
	.section	.nv.compat,"",@"SHT_CUDA_COMPAT_INFO"
	.align	4
        /*0000*/ 	.byte	0x02, 0x09, 0x00, 0x00, 0x02, 0x02, 0x01, 0x00, 0x02, 0x05, 0x05, 0x00, 0x03, 0x07, 0x01, 0x01
        /*0010*/ 	.byte	0x02, 0x03, 0x00, 0x00, 0x02, 0x06, 0x01, 0x00, 0x04, 0x0b, 0x08, 0x00, 0x09, 0x00, 0x00, 0x00
        /*0020*/ 	.byte	0x00, 0x00, 0x00, 0x00


//--------------------- .nv.info._Z24scanExclusiveLargeKernelPjS_jj --------------------------
	.section	.nv.info._Z24scanExclusiveLargeKernelPjS_jj,"",@"SHT_CUDA_INFO"
	.sectionflags	@""
	.align	4


	//----- nvinfo : EIATTR_CUDA_API_VERSION
	.align		4
        /*0000*/ 	.byte	0x04, 0x37
        /*0002*/ 	.short	(.L_7 - .L_6)
.L_6:
        /*0004*/ 	.word	0x00000082


	//----- nvinfo : EIATTR_KPARAM_INFO
	.align		4
.L_7:
        /*0008*/ 	.byte	0x04, 0x17
        /*000a*/ 	.short	(.L_9 - .L_8)
.L_8:
        /*000c*/ 	.word	0x00000000
        /*0010*/ 	.short	0x0003
        /*0012*/ 	.short	0x0014
        /*0014*/ 	.byte	0x00, 0xf0, 0x11, 0x00


	//----- nvinfo : EIATTR_KPARAM_INFO
	.align		4
.L_9:
        /*0018*/ 	.byte	0x04, 0x17
        /*001a*/ 	.short	(.L_11 - .L_10)
.L_10:
        /*001c*/ 	.word	0x00000000
        /*0020*/ 	.short	0x0002
        /*0022*/ 	.short	0x0010
        /*0024*/ 	.byte	0x00, 0xf0, 0x11, 0x00


	//----- nvinfo : EIATTR_KPARAM_INFO
	.align		4
.L_11:
        /*0028*/ 	.byte	0x04, 0x17
        /*002a*/ 	.short	(.L_13 - .L_12)
.L_12:
        /*002c*/ 	.word	0x00000000
        /*0030*/ 	.short	0x0001
        /*0032*/ 	.short	0x0008
        /*0034*/ 	.byte	0x00, 0xf5, 0x21, 0x00


	//----- nvinfo : EIATTR_KPARAM_INFO
	.align		4
.L_13:
        /*0038*/ 	.byte	0x04, 0x17
        /*003a*/ 	.short	(.L_15 - .L_14)
.L_14:
        /*003c*/ 	.word	0x00000000
        /*0040*/ 	.short	0x0000
        /*0042*/ 	.short	0x0000
        /*0044*/ 	.byte	0x00, 0xf5, 0x21, 0x00


	//----- nvinfo : EIATTR_SPARSE_MMA_MASK
	.align		4
.L_15:
        /*0048*/ 	.byte	0x03, 0x50
        /*004a*/ 	.short	0x0000


	//----- nvinfo : EIATTR_MAXREG_COUNT
	.align		4
        /*004c*/ 	.byte	0x03, 0x1b
        /*004e*/ 	.short	0x00ff


	//----- nvinfo : EIATTR_NUM_BARRIERS
	.align		4
        /*0050*/ 	.byte	0x02, 0x4c
        /*0052*/ 	.byte	0x01
	.zero		1


	//----- nvinfo : EIATTR_MERCURY_ISA_VERSION
	.align		4
        /*0054*/ 	.byte	0x03, 0x5f
        /*0056*/ 	.short	0x0101


	//----- nvinfo : EIATTR_VRC_CTA_INIT_COUNT
	.align		4
        /*0058*/ 	.byte	0x02, 0x4a
	.zero		1
	.zero		1


	//----- nvinfo : EIATTR_EXIT_INSTR_OFFSETS
	.align		4
        /*005c*/ 	.byte	0x04, 0x1c
        /*005e*/ 	.short	(.L_17 - .L_16)


	//   ....[0]....
.L_16:
        /*0060*/ 	.word	0x00000520


	//   ....[1]....
        /*0064*/ 	.word	0x00000570


	//----- nvinfo : EIATTR_CRS_STACK_SIZE
	.align		4
.L_17:
        /*0068*/ 	.byte	0x04, 0x1e
        /*006a*/ 	.short	(.L_19 - .L_18)
.L_18:
        /*006c*/ 	.word	0x00000000


	//----- nvinfo : EIATTR_CBANK_PARAM_SIZE
	.align		4
.L_19:
        /*0070*/ 	.byte	0x03, 0x19
        /*0072*/ 	.short	0x0018


	//----- nvinfo : EIATTR_PARAM_CBANK
	.align		4
        /*0074*/ 	.byte	0x04, 0x0a
        /*0076*/ 	.short	(.L_21 - .L_20)
	.align		4
.L_20:
        /*0078*/ 	.word	index@(.nv.constant0._Z24scanExclusiveLargeKernelPjS_jj)
        /*007c*/ 	.short	0x0380
        /*007e*/ 	.short	0x0018


	//----- nvinfo : EIATTR_SW_WAR
	.align		4
.L_21:
        /*0080*/ 	.byte	0x04, 0x36
        /*0082*/ 	.short	(.L_23 - .L_22)
.L_22:
        /*0084*/ 	.word	0x00000008
.L_23:


//--------------------- .nv.callgraph             --------------------------
	.section	.nv.callgraph,"",@"SHT_CUDA_CALLGRAPH"
	.align	4
	.sectionentsize	8
	.align		4
        /*0000*/ 	.word	0x00000000
	.align		4
        /*0004*/ 	.word	0xffffffff
	.align		4
        /*0008*/ 	.word	0x00000000
	.align		4
        /*000c*/ 	.word	0xfffffffe
	.align		4
        /*0010*/ 	.word	0x00000000
	.align		4
        /*0014*/ 	.word	0xfffffffd
	.align		4
        /*0018*/ 	.word	0x00000000
	.align		4
        /*001c*/ 	.word	0xfffffffc


//--------------------- .text._Z24scanExclusiveLargeKernelPjS_jj --------------------------
	.section	.text._Z24scanExclusiveLargeKernelPjS_jj,"ax",@progbits
	.align	128
        .global         _Z24scanExclusiveLargeKernelPjS_jj
        .type           _Z24scanExclusiveLargeKernelPjS_jj,@function
        .size           _Z24scanExclusiveLargeKernelPjS_jj,(.L_x_7 - _Z24scanExclusiveLargeKernelPjS_jj)
        .other          _Z24scanExclusiveLargeKernelPjS_jj,@"STO_CUDA_ENTRY STV_DEFAULT"
_Z24scanExclusiveLargeKernelPjS_jj:
.text._Z24scanExclusiveLargeKernelPjS_jj:
[----:B------:R-:W-:Y:S01]  /*0000*/  LDC R1, c[0x0][0x37c] ;  /* 0x0000df00ff017b82 */ /* 0x000fe20000000800 */
[----:B------:R-:W0:Y:S07]  /*0010*/  S2R R3, SR_TID.X ;  /* 0x0000000000037919 */ /* 0x000e2e0000002100 */
[----:B------:R-:W-:Y:S01]  /*0020*/  S2UR UR4, SR_CTAID.X ;  /* 0x00000000000479c3 */ /* 0x000fe20000002500 */
[----:B------:R-:W1:Y:S01]  /*0030*/  LDCU.64 UR8, c[0x0][0x390] ;  /* 0x00007200ff0877ac */ /* 0x000e620008000a00 */
[----:B------:R-:W2:Y:S06]  /*0040*/  LDCU UR6, c[0x0][0x370] ;  /* 0x00006e00ff0677ac */ /* 0x000eac0008000800 */
[----:B------:R-:W2:Y:S01]  /*0050*/  S2UR UR5, SR_CTAID.Y ;  /* 0x00000000000579c3 */ /* 0x000ea20000002600 */
[----:B-1----:R-:W-:Y:S01]  /*0060*/  IMAD.U32 R13, RZ, RZ, UR9 ;  /* 0x00000009ff0d7e24 */ /* 0x002fe2000f8e00ff */
[----:B------:R-:W1:Y:S03]  /*0070*/  LDCU UR9, c[0x0][0x390] ;  /* 0x00007200ff0977ac */ /* 0x000e660008000800 */
[----:B------:R-:W-:Y:S01]  /*0080*/  IMAD.SHL.U32 R4, R13, 0x2, RZ ;  /* 0x000000020d047824 */ /* 0x000fe200078e00ff */
[----:B--2---:R-:W-:Y:S01]  /*0090*/  UIMAD UR4, UR5, UR6, UR4 ;  /* 0x00000006050472a4 */ /* 0x004fe2000f8e0204 */
[----:B------:R-:W2:Y:S05]  /*00a0*/  LDCU.64 UR6, c[0x0][0x358] ;  /* 0x00006b00ff0677ac */ /* 0x000eaa0008000a00 */
[----:B0-----:R-:W-:-:S04]  /*00b0*/  IMAD R2, R4, UR4, R3 ;  /* 0x0000000404027c24 */ /* 0x001fc8000f8e0203 */
[C---:B------:R-:W-:Y:S01]  /*00c0*/  IMAD.IADD R0, R2.reuse, 0x1, R13 ;  /* 0x0000000102007824 */ /* 0x040fe200078e020d */
[----:B------:R-:W-:-:S04]  /*00d0*/  ISETP.GE.U32.AND P1, PT, R2, UR8, PT ;  /* 0x0000000802007c0c */ /* 0x000fc8000bf26070 */
[----:B------:R-:W-:-:S09]  /*00e0*/  ISETP.GE.U32.AND P2, PT, R0, UR8, PT ;  /* 0x0000000800007c0c */ /* 0x000fd2000bf46070 */
[----:B------:R-:W0:Y:S08]  /*00f0*/  @!P1 LDC.64 R8, c[0x0][0x388] ;  /* 0x0000e200ff089b82 */ /* 0x000e300000000a00 */
[----:B------:R-:W3:Y:S01]  /*0100*/  @!P2 LDC.64 R10, c[0x0][0x388] ;  /* 0x0000e200ff0aab82 */ /* 0x000ee20000000a00 */
[----:B0-----:R-:W-:-:S06]  /*0110*/  @!P1 IMAD.WIDE.U32 R8, R2, 0x4, R8 ;  /* 0x0000000402089825 */ /* 0x001fcc00078e0008 */
[----:B--2---:R-:W2:Y:S01]  /*0120*/  @!P1 LDG.E R9, desc[UR6][R8.64] ;  /* 0x0000000608099981 */ /* 0x004ea2000c1e1900 */
[----:B---3--:R-:W-:-:S06]  /*0130*/  @!P2 IMAD.WIDE.U32 R10, R0, 0x4, R10 ;  /* 0x00000004000aa825 */ /* 0x008fcc00078e000a */
[----:B------:R-:W3:Y:S01]  /*0140*/  @!P2 LDG.E R10, desc[UR6][R10.64] ;  /* 0x000000060a0aa981 */ /* 0x000ee2000c1e1900 */
[----:B------:R-:W0:Y:S01]  /*0150*/  S2UR UR5, SR_CgaCtaId ;  /* 0x00000000000579c3 */ /* 0x000e220000008800 */
[----:B------:R-:W-:Y:S01]  /*0160*/  UMOV UR4, 0x400 ;  /* 0x0000040000047882 */ /* 0x000fe20000000000 */
[----:B------:R-:W4:Y:S01]  /*0170*/  LDCU UR8, c[0x0][0x394] ;  /* 0x00007280ff0877ac */ /* 0x000f220008000800 */
[----:B------:R-:W-:Y:S01]  /*0180*/  ISETP.NE.AND P3, PT, R13, RZ, PT ;  /* 0x000000ff0d00720c */ /* 0x000fe20003f65270 */
[----:B0-----:R-:W-:-:S06]  /*0190*/  ULEA UR4, UR5, UR4, 0x18 ;  /* 0x0000000405047291 */ /* 0x001fcc000f8ec0ff */
[----:B------:R-:W-:-:S05]  /*01a0*/  LEA R6, R3, UR4, 0x2 ;  /* 0x0000000403067c11 */ /* 0x000fca000f8e10ff */
[----:B------:R-:W-:Y:S01]  /*01b0*/  IMAD R5, R13, 0x4, R6 ;  /* 0x000000040d057824 */ /* 0x000fe200078e0206 */
[----:B----4-:R-:W-:Y:S02]  /*01c0*/  MOV R7, UR8 ;  /* 0x0000000800077c02 */ /* 0x010fe40008000f00 */
[----:B-1----:R-:W-:Y:S01]  /*01d0*/  ISETP.GE.U32.AND P0, PT, R2, UR9, PT ;  /* 0x0000000902007c0c */ /* 0x002fe2000bf06070 */
[----:B--2---:R0:W-:Y:S04]  /*01e0*/  @!P1 STS [R6], R9 ;  /* 0x0000000906009388 */ /* 0x0041e80000000800 */
[----:B------:R0:W-:Y:S04]  /*01f0*/  @P1 STS [R6], RZ ;  /* 0x000000ff06001388 */ /* 0x0001e80000000800 */
[----:B---3--:R0:W-:Y:S04]  /*0200*/  @!P2 STS [R5], R10 ;  /* 0x0000000a0500a388 */ /* 0x0081e80000000800 */
[----:B------:R0:W-:Y:S01]  /*0210*/  @P2 STS [R5], RZ ;  /* 0x000000ff05002388 */ /* 0x0001e20000000800 */
[----:B------:R-:W-:Y:S06]  /*0220*/  BAR.SYNC.DEFER_BLOCKING 0x0 ;  /* 0x0000000000007b1d */ /* 0x000fec0000010000 */
[----:B------:R-:W-:Y:S05]  /*0230*/  @!P3 BRA `(.L_x_0) ;  /* 0x000000000048b947 */ /* 0x000fea0003800000 */
[----:B------:R-:W1:Y:S01]  /*0240*/  LDC R14, c[0x0][0x394] ;  /* 0x0000e500ff0e7b82 */ /* 0x000e620000000800 */
[----:B------:R-:W-:Y:S01]  /*0250*/  LEA R8, R3, 0x2, 0x1 ;  /* 0x0000000203087811 */ /* 0x000fe200078e08ff */
[----:B0-----:R-:W-:-:S07]  /*0260*/  IMAD.MOV.U32 R9, RZ, RZ, 0x1 ;  /* 0x00000001ff097424 */ /* 0x001fce00078e00ff */
.L_x_1:
[----:B------:R-:W-:-:S04]  /*0270*/  IMAD R10, R8, R9, RZ ;  /* 0x00000009080a7224 */ /* 0x000fc800078e02ff */
[----:B------:R-:W-:-:S05]  /*0280*/  VIADD R11, R10, 0xffffffff ;  /* 0xffffffff0a0b7836 */ /* 0x000fca0000000000 */
[----:B------:R-:W-:-:S13]  /*0290*/  ISETP.GE.U32.AND P1, PT, R11, R4, PT ;  /* 0x000000040b00720c */ /* 0x000fda0003f26070 */
[----:B------:R-:W-:-:S05]  /*02a0*/  @!P1 IMAD.IADD R10, R10, 0x1, -R9 ;  /* 0x000000010a0a9824 */ /* 0x000fca00078e0a09 */
[----:B------:R-:W-:-:S04]  /*02b0*/  @!P1 LEA R10, R10, UR4, 0x2 ;  /* 0x000000040a0a9c11 */ /* 0x000fc8000f8e10ff */
[C---:B------:R-:W-:Y:S02]  /*02c0*/  @!P1 LEA R11, R9.reuse, R10, 0x2 ;  /* 0x0000000a090b9211 */ /* 0x040fe400078e10ff */
[----:B------:R-:W-:Y:S01]  /*02d0*/  @!P1 LDS R10, [R10+-0x4] ;  /* 0xfffffc000a0a9984 */ /* 0x000fe20000000800 */
[----:B------:R-:W-:-:S03]  /*02e0*/  SHF.L.U32 R9, R9, 0x1, RZ ;  /* 0x0000000109097819 */ /* 0x000fc600000006ff */
[----:B------:R-:W0:Y:S02]  /*02f0*/  @!P1 LDS R13, [R11+-0x4] ;  /* 0xfffffc000b0d9984 */ /* 0x000e240000000800 */
[----:B0-----:R-:W-:Y:S02]  /*0300*/  @!P1 IMAD.IADD R12, R10, 0x1, R13 ;  /* 0x000000010a0c9824 */ /* 0x001fe400078e020d */
[----:B-1----:R-:W-:-:S03]  /*0310*/  IMAD.MOV.U32 R13, RZ, RZ, R14 ;  /* 0x000000ffff0d7224 */ /* 0x002fc600078e000e */
[----:B------:R2:W-:Y:S01]  /*0320*/  @!P1 STS [R11+-0x4], R12 ;  /* 0xfffffc0c0b009388 */ /* 0x0005e20000000800 */
[----:B------:R-:W-:Y:S01]  /*0330*/  BAR.SYNC.DEFER_BLOCKING 0x0 ;  /* 0x0000000000007b1d */ /* 0x000fe20000010000 */
[----:B------:R-:W-:-:S13]  /*0340*/  ISETP.GT.U32.AND P1, PT, R9, R13, PT ;  /* 0x0000000d0900720c */ /* 0x000fda0003f24070 */
[----:B--2---:R-:W-:Y:S05]  /*0350*/  @!P1 BRA `(.L_x_1) ;  /* 0xfffffffc00c49947 */ /* 0x004fea000383ffff */
.L_x_0:
[----:B------:R-:W-:Y:S02]  /*0360*/  ISETP.GE.U32.AND P2, PT, R13, 0x2, PT ;  /* 0x000000020d00780c */ /* 0x000fe40003f46070 */
[----:B------:R-:W-:-:S11]  /*0370*/  ISETP.GE.U32.AND P1, PT, R0, UR9, PT ;  /* 0x0000000900007c0c */ /* 0x000fd6000bf26070 */
[----:B------:R-:W-:Y:S05]  /*0380*/  @!P2 BRA `(.L_x_2) ;  /* 0x00000000003ca947 */ /* 0x000fea0003800000 */
[----:B------:R-:W-:-:S07]  /*0390*/  LEA R12, R3, 0x2, 0x1 ;  /* 0x00000002030c7811 */ /* 0x000fce00078e08ff */
.L_x_3:
[----:B------:R-:W-:Y:S01]  /*03a0*/  SHF.R.U32.HI R13, RZ, 0x1, R7 ;  /* 0x00000001ff0d7819 */ /* 0x000fe20000011607 */
[----:B------:R-:W-:Y:S04]  /*03b0*/  BAR.SYNC.DEFER_BLOCKING 0x0 ;  /* 0x0000000000007b1d */ /* 0x000fe80000010000 */
[----:B------:R-:W-:-:S05]  /*03c0*/  IMAD R8, R12, R13, RZ ;  /* 0x0000000d0c087224 */ /* 0x000fca00078e02ff */
[----:B0-----:R-:W-:-:S04]  /*03d0*/  IADD3 R9, PT, PT, R8, -0x1, R13 ;  /* 0xffffffff08097810 */ /* 0x001fc80007ffe00d */
[----:B------:R-:W-:-:S13]  /*03e0*/  ISETP.GE.U32.AND P2, PT, R9, R4, PT ;  /* 0x000000040900720c */ /* 0x000fda0003f46070 */
[----:B------:R-:W-:-:S05]  /*03f0*/  @!P2 LEA R8, R8, UR4, 0x2 ;  /* 0x000000040808ac11 */ /* 0x000fca000f8e10ff */
[----:B------:R-:W-:Y:S02]  /*0400*/  @!P2 IMAD R9, R13, 0x4, R8 ;  /* 0x000000040d09a824 */ /* 0x000fe400078e0208 */
[----:B------:R-:W-:Y:S04]  /*0410*/  @!P2 LDS R8, [R8+-0x4] ;  /* 0xfffffc000808a984 */ /* 0x000fe80000000800 */
[----:B------:R-:W0:Y:S02]  /*0420*/  @!P2 LDS R11, [R9+-0x4] ;  /* 0xfffffc00090ba984 */ /* 0x000e240000000800 */
[----:B0-----:R-:W-:-:S05]  /*0430*/  @!P2 IMAD.IADD R10, R8, 0x1, R11 ;  /* 0x00000001080aa824 */ /* 0x001fca00078e020b */
[----:B------:R1:W-:Y:S01]  /*0440*/  @!P2 STS [R9+-0x4], R10 ;  /* 0xfffffc0a0900a388 */ /* 0x0003e20000000800 */
[----:B------:R-:W-:Y:S02]  /*0450*/  ISETP.GT.U32.AND P2, PT, R7, 0x3, PT ;  /* 0x000000030700780c */ /* 0x000fe40003f44070 */
[----:B------:R-:W-:-:S11]  /*0460*/  MOV R7, R13 ;  /* 0x0000000d00077202 */ /* 0x000fd60000000f00 */
[----:B-1----:R-:W-:Y:S05]  /*0470*/  @P2 BRA `(.L_x_3) ;  /* 0xfffffffc00c82947 */ /* 0x002fea000383ffff */
.L_x_2:
[----:B------:R-:W-:Y:S06]  /*0480*/  BAR.SYNC.DEFER_BLOCKING 0x0 ;  /* 0x0000000000007b1d */ /* 0x000fec0000010000 */
[----:B------:R-:W-:Y:S04]  /*0490*/  BSSY.RECONVERGENT B0, `(.L_x_4) ;  /* 0x0000008000007945 */ /* 0x000fe80003800200 */
[----:B------:R-:W-:Y:S05]  /*04a0*/  @P0 BRA `(.L_x_5) ;  /* 0x0000000000180947 */ /* 0x000fea0003800000 */
[----:B------:R-:W-:Y:S01]  /*04b0*/  ISETP.NE.AND P0, PT, R3, RZ, PT ;  /* 0x000000ff0300720c */ /* 0x000fe20003f05270 */
[----:B------:R-:W-:Y:S01]  /*04c0*/  IMAD.MOV.U32 R7, RZ, RZ, RZ ;  /* 0x000000ffff077224 */ /* 0x000fe200078e00ff */
[----:B0-----:R-:W0:Y:S11]  /*04d0*/  LDC.64 R8, c[0x0][0x380] ;  /* 0x0000e000ff087b82 */ /* 0x001e360000000a00 */
[----:B------:R-:W1:Y:S01]  /*04e0*/  @P0 LDS R7, [R6+-0x4] ;  /* 0xfffffc0006070984 */ /* 0x000e620000000800 */
[----:B0-----:R-:W-:-:S05]  /*04f0*/  IMAD.WIDE.U32 R2, R2, 0x4, R8 ;  /* 0x0000000402027825 */ /* 0x001fca00078e0008 */
[----:B-1----:R1:W-:Y:S02]  /*0500*/  STG.E desc[UR6][R2.64], R7 ;  /* 0x0000000702007986 */ /* 0x0023e4000c101906 */
.L_x_5:
[----:B------:R-:W-:Y:S05]  /*0510*/  BSYNC.RECONVERGENT B0 ;  /* 0x0000000000007941 */ /* 0x000fea0003800200 */
.L_x_4:
[----:B------:R-:W-:Y:S05]  /*0520*/  @P1 EXIT ;  /* 0x000000000000194d */ /* 0x000fea0003800000 */
[----:B0-----:R-:W0:Y:S01]  /*0530*/  LDS R5, [R5+-0x4] ;  /* 0xfffffc0005057984 */ /* 0x001e220000000800 */
[----:B-1----:R-:W1:Y:S02]  /*0540*/  LDC.64 R2, c[0x0][0x380] ;  /* 0x0000e000ff027b82 */ /* 0x002e640000000a00 */
[----:B-1----:R-:W-:-:S05]  /*0550*/  IMAD.WIDE.U32 R2, R0, 0x4, R2 ;  /* 0x0000000400027825 */ /* 0x002fca00078e0002 */
[----:B0-----:R-:W-:Y:S01]  /*0560*/  STG.E desc[UR6][R2.64], R5 ;  /* 0x0000000502007986 */ /* 0x001fe2000c101906 */
[----:B------:R-:W-:Y:S05]  /*0570*/  EXIT ;  /* 0x000000000000794d */ /* 0x000fea0003800000 */
.L_x_6:
[----:B------:R-:W-:-:S00]  /*0580*/  BRA `(.L_x_6) ;  /* 0xfffffffc00fc7947 */ /* 0x000fc0000383ffff */
[----:B------:R-:W-:-:S00]  /*0590*/  NOP ;  /* 0x0000000000007918 */ /* 0x000fc00000000000 */
        /* <DEDUP_REMOVED lines=14> */
.L_x_7:


//--------------------- .nv.shared._Z24scanExclusiveLargeKernelPjS_jj --------------------------
	.section	.nv.shared._Z24scanExclusiveLargeKernelPjS_jj,"aw",@nobits
	.sectionflags	@""
	.align	16
	.zero		1024


//--------------------- .nv.shared.reserved.0     --------------------------
	.section	.nv.shared.reserved.0,"aw",@nobits
	.weak		__nv_reservedSMEM_offset_0_alias
	.size		__nv_reservedSMEM_offset_0_alias, 0, 64
	.other		__nv_reservedSMEM_offset_0_alias,@"STO_CUDA_RESERVED_SHARED STV_DEFAULT"
__nv_reservedSMEM_offset_0_alias:
	.zero		0
	.zero		64


//--------------------- .nv.constant0._Z24scanExclusiveLargeKernelPjS_jj --------------------------
	.section	.nv.constant0._Z24scanExclusiveLargeKernelPjS_jj,"a",@progbits
	.sectionflags	@""
	.align	4
.nv.constant0._Z24scanExclusiveLargeKernelPjS_jj:
	.zero		920


//--------------------- SYMBOLS --------------------------

	.type		.nv.reservedSmem.offset0,@object
	.size		.nv.reservedSmem.offset0,0x4
	.type		.nv.reservedSmem.cap,@object
	.size		.nv.reservedSmem.cap,0x4
